//
// Generated by NVIDIA NVVM Compiler
//
// Compiler Build ID: CL-36424714
// Cuda compilation tools, release 13.0, V13.0.88
// Based on NVVM 20.0.0
//

.version 9.0
.target sm_100
.address_size 64

	// .globl	_Z1fPci

.visible .entry _Z1fPci(
	.param .u64 .ptr .align 1 _Z1fPci_param_0,
	.param .u32 _Z1fPci_param_1
)
{
	.reg .pred 	%p<8>;
	.reg .b32 	%r<29>;
	.reg .b64 	%rd<32>;

	ld.param.u64 	%rd20, [_Z1fPci_param_0];
	ld.param.u32 	%r6, [_Z1fPci_param_1];
	cvta.to.global.u64 	%rd1, %rd20;
	mov.u32 	%r7, %ctaid.x;
	mov.u32 	%r8, %ntid.x;
	mov.u32 	%r9, %tid.x;
	mad.lo.s32 	%r10, %r7, %r8, %r9;
	mov.u32 	%r11, %nctaid.x;
	mul.lo.s32 	%r12, %r8, %r11;
	add.s32 	%r13, %r12, %r6;
	add.s32 	%r14, %r13, -1;
	div.s32 	%r15, %r14, %r12;
	cvt.s64.s32 	%rd2, %r15;
	mul.wide.s32 	%rd29, %r15, %r10;
	setp.lt.s32 	%p1, %r15, 1;
	cvt.s64.s32 	%rd4, %r6;
	setp.ge.s64 	%p2, %rd29, %rd4;
	or.pred  	%p3, %p1, %p2;
	@%p3 bra 	$L__BB0_7;
	add.s64 	%rd21, %rd29, %rd2;
	min.s64 	%rd22, %rd21, %rd4;
	add.s64 	%rd23, %rd29, 1;
	max.s64 	%rd24, %rd22, %rd23;
	sub.s64 	%rd5, %rd24, %rd29;
	and.b64  	%rd6, %rd5, 3;
	sub.s64 	%rd25, %rd29, %rd24;
	setp.gt.u64 	%p4, %rd25, -4;
	mov.b32 	%r27, 0;
	@%p4 bra 	$L__BB0_4;
	and.b64  	%rd27, %rd5, -4;
	add.s64 	%rd8, %rd1, 3;
	mov.b32 	%r27, 0;
$L__BB0_3:
	add.s64 	%rd26, %rd8, %rd29;
	ld.global.s8 	%r18, [%rd26+-3];
	xor.b32  	%r19, %r27, %r18;
	st.global.u8 	[%rd26+-3], %r19;
	ld.global.s8 	%r20, [%rd26+-2];
	xor.b32  	%r21, %r19, %r20;
	st.global.u8 	[%rd26+-2], %r21;
	ld.global.s8 	%r22, [%rd26+-1];
	xor.b32  	%r23, %r21, %r22;
	st.global.u8 	[%rd26+-1], %r23;
	ld.global.s8 	%r24, [%rd26];
	xor.b32  	%r27, %r23, %r24;
	st.global.u8 	[%rd26], %r27;
	add.s64 	%rd29, %rd29, 4;
	add.s64 	%rd27, %rd27, -4;
	setp.ne.s64 	%p5, %rd27, 0;
	@%p5 bra 	$L__BB0_3;
$L__BB0_4:
	setp.eq.s64 	%p6, %rd6, 0;
	@%p6 bra 	$L__BB0_7;
	add.s64 	%rd31, %rd1, %rd29;
	neg.s64 	%rd30, %rd6;
$L__BB0_6:
	.pragma "nounroll";
	ld.global.s8 	%r25, [%rd31];
	xor.b32  	%r27, %r27, %r25;
	st.global.u8 	[%rd31], %r27;
	add.s64 	%rd31, %rd31, 1;
	add.s64 	%rd30, %rd30, 1;
	setp.ne.s64 	%p7, %rd30, 0;
	@%p7 bra 	$L__BB0_6;
$L__BB0_7:
	ret;

}


// ===== COMPILED SASS (sm_100) =====

	.target	sm_100

	.elftype	@"ET_EXEC"


//--------------------- .note.nv.tkinfo           --------------------------
	.section	.note.nv.tkinfo,"",@"SHT_NOTE"
	.sectionflags	@"SHF_NOTE_NV_TKINFO"
	.tkinfo
        /*0018*/ 	.word	0x00000002
        /*0030*/ 	.string	""
        /*0030*/ 	.string	"ptxas"
        /*0030*/ 	.string	"Cuda compilation tools, release 13.0, V13.0.88"
        /*0030*/ 	.string	"Build cuda_13.0.r13.0/compiler.36424714_0"
        /*0030*/ 	.string	"-arch sm_100 -m 64 "



//--------------------- .note.nv.cuinfo           --------------------------
	.section	.note.nv.cuinfo,"",@"SHT_NOTE"
	.sectionflags	@"SHF_NOTE_NV_CUINFO"
        /*0018*/ 	.short	0x0002
        /*001a*/ 	.short	0x0064
        /*001c*/ 	.short	0x0082
	.zero		2


//--------------------- .nv.info                  --------------------------
	.section	.nv.info,"",@"SHT_CUDA_INFO"
	.align	4


	//----- nvinfo : EIATTR_REGCOUNT
	.align		4
        /*0000*/ 	.byte	0x04, 0x2f
        /*0002*/ 	.short	(.L_1 - .L_0)
	.align		4
.L_0:
        /*0004*/ 	.word	index@(_Z1fPci)
        /*0008*/ 	.word	0x00000012


	//----- nvinfo : EIATTR_FRAME_SIZE
	.align		4
.L_1:
        /*000c*/ 	.byte	0x04, 0x11
        /*000e*/ 	.short	(.L_3 - .L_2)
	.align		4
.L_2:
        /*0010*/ 	.word	index@(_Z1fPci)
        /*0014*/ 	.word	0x00000000


	//----- nvinfo : EIATTR_MIN_STACK_SIZE
	.align		4
.L_3:
        /*0018*/ 	.byte	0x04, 0x12
        /*001a*/ 	.short	(.L_5 - .L_4)
	.align		4
.L_4:
        /*001c*/ 	.word	index@(_Z1fPci)
        /*0020*/ 	.word	0x00000000
.L_5:


//--------------------- .nv.compat                --------------------------
	.section	.nv.compat,"",@"SHT_CUDA_COMPAT_INFO"
	.align	4
        /*0000*/ 	.byte	0x02, 0x09, 0x00, 0x00, 0x02, 0x02, 0x01, 0x00, 0x02, 0x05, 0x05, 0x00, 0x03, 0x07, 0x01, 0x01
        /*0010*/ 	.byte	0x02, 0x03, 0x00, 0x00, 0x02, 0x06, 0x01, 0x00, 0x04, 0x0b, 0x08, 0x00, 0x09, 0x00, 0x00, 0x00
        /*0020*/ 	.byte	0x00, 0x00, 0x00, 0x00


//--------------------- .nv.info._Z1fPci          --------------------------
	.section	.nv.info._Z1fPci,"",@"SHT_CUDA_INFO"
	.sectionflags	@""
	.align	4


	//----- nvinfo : EIATTR_CUDA_API_VERSION
	.align		4
        /*0000*/ 	.byte	0x04, 0x37
        /*0002*/ 	.short	(.L_7 - .L_6)
.L_6:
        /*0004*/ 	.word	0x00000082


	//----- nvinfo : EIATTR_KPARAM_INFO
	.align		4
.L_7:
        /*0008*/ 	.byte	0x04, 0x17
        /*000a*/ 	.short	(.L_9 - .L_8)
.L_8:
        /*000c*/ 	.word	0x00000000
        /*0010*/ 	.short	0x0001
        /*0012*/ 	.short	0x0008
        /*0014*/ 	.byte	0x00, 0xf0, 0x11, 0x00


	//----- nvinfo : EIATTR_KPARAM_INFO
	.align		4
.L_9:
        /*0018*/ 	.byte	0x04, 0x17
        /*001a*/ 	.short	(.L_11 - .L_10)
.L_10:
        /*001c*/ 	.word	0x00000000
        /*0020*/ 	.short	0x0000
        /*0022*/ 	.short	0x0000
        /*0024*/ 	.byte	0x00, 0xf5, 0x21, 0x00


	//----- nvinfo : EIATTR_SPARSE_MMA_MASK
	.align		4
.L_11:
        /*0028*/ 	.byte	0x03, 0x50
        /*002a*/ 	.short	0x0000


	//----- nvinfo : EIATTR_MAXREG_COUNT
	.align		4
        /*002c*/ 	.byte	0x03, 0x1b
        /*002e*/ 	.short	0x00ff


	//----- nvinfo : EIATTR_MERCURY_ISA_VERSION
	.align		4
        /*0030*/ 	.byte	0x03, 0x5f
        /*0032*/ 	.short	0x0101


	//----- nvinfo : EIATTR_VRC_CTA_INIT_COUNT
	.align		4
        /*0034*/ 	.byte	0x02, 0x4a
	.zero		1
	.zero		1


	//----- nvinfo : EIATTR_EXIT_INSTR_OFFSETS
	.align		4
        /*0038*/ 	.byte	0x04, 0x1c
        /*003a*/ 	.short	(.L_13 - .L_12)


	//   ....[0]....
.L_12:
        /*003c*/ 	.word	0x00000280


	//   ....[1]....
        /*0040*/ 	.word	0x000005e0


	//   ....[2]....
        /*0044*/ 	.word	0x00000700


	//----- nvinfo : EIATTR_CRS_STACK_SIZE
	.align		4
.L_13:
        /*0048*/ 	.byte	0x04, 0x1e
        /*004a*/ 	.short	(.L_15 - .L_14)
.L_14:
        /*004c*/ 	.word	0x00000000


	//----- nvinfo : EIATTR_CBANK_PARAM_SIZE
	.align		4
.L_15:
        /*0050*/ 	.byte	0x03, 0x19
        /*0052*/ 	.short	0x000c


	//----- nvinfo : EIATTR_PARAM_CBANK
	.align		4
        /*0054*/ 	.byte	0x04, 0x0a
        /*0056*/ 	.short	(.L_17 - .L_16)
	.align		4
.L_16:
        /*0058*/ 	.word	index@(.nv.constant0._Z1fPci)
        /*005c*/ 	.short	0x0380
        /*005e*/ 	.short	0x000c


	//----- nvinfo : EIATTR_SW_WAR
	.align		4
.L_17:
        /*0060*/ 	.byte	0x04, 0x36
        /*0062*/ 	.short	(.L_19 - .L_18)
.L_18:
        /*0064*/ 	.word	0x00000008
.L_19:


//--------------------- .nv.callgraph             --------------------------
	.section	.nv.callgraph,"",@"SHT_CUDA_CALLGRAPH"
	.align	4
	.sectionentsize	8
	.align		4
        /*0000*/ 	.word	0x00000000
	.align		4
        /*0004*/ 	.word	0xffffffff
	.align		4
        /*0008*/ 	.word	0x00000000
	.align		4
        /*000c*/ 	.word	0xfffffffe
	.align		4
        /*0010*/ 	.word	0x00000000
	.align		4
        /*0014*/ 	.word	0xfffffffd
	.align		4
        /*0018*/ 	.word	0x00000000
	.align		4
        /*001c*/ 	.word	0xfffffffc


//--------------------- .text._Z1fPci             --------------------------
	.section	.text._Z1fPci,"ax",@progbits
	.align	128
        .global         _Z1fPci
        .type           _Z1fPci,@function
        .size           _Z1fPci,(.L_x_5 - _Z1fPci)
        .other          _Z1fPci,@"STO_CUDA_ENTRY STV_DEFAULT"
_Z1fPci:
.text._Z1fPci:
[----:B------:R-:W-:Y:S08]  /*0000*/  LDC R1, c[0x0][0x37c] ;  /* 0x0000df00ff017b82 */ /* 0x000ff00000000800 */
[----:B------:R-:W0:Y:S01]  /*0010*/  LDC R6, c[0x0][0x360] ;  /* 0x0000d800ff067b82 */ /* 0x000e220000000800 */
[----:B------:R-:W0:Y:S07]  /*0020*/  LDCU UR4, c[0x0][0x370] ;  /* 0x00006e00ff0477ac */ /* 0x000e2e0008000800 */
[----:B------:R-:W1:Y:S01]  /*0030*/  LDC R3, c[0x0][0x388] ;  /* 0x0000e200ff037b82 */ /* 0x000e620000000800 */
[----:B0-----:R-:W-:-:S07]  /*0040*/  IMAD R0, R6, UR4, RZ ;  /* 0x0000000406007c24 */ /* 0x001fce000f8e02ff */
[----:B------:R-:W0:Y:S01]  /*0050*/  S2UR UR4, SR_CTAID.X ;  /* 0x00000000000479c3 */ /* 0x000e220000002500 */
[-C--:B------:R-:W-:Y:S02]  /*0060*/  IABS R11, R0.reuse ;  /* 0x00000000000b7213 */ /* 0x080fe40000000000 */
[----:B------:R-:W-:Y:S02]  /*0070*/  IABS R10, R0 ;  /* 0x00000000000a7213 */ /* 0x000fe40000000000 */
[----:B------:R-:W2:Y:S01]  /*0080*/  I2F.RP R2, R11 ;  /* 0x0000000b00027306 */ /* 0x000ea20000209400 */
[----:B-1----:R-:W-:Y:S02]  /*0090*/  IADD3 R7, PT, PT, R0, -0x1, R3 ;  /* 0xffffffff00077810 */ /* 0x002fe40007ffe003 */
[----:B------:R-:W-:-:S05]  /*00a0*/  IMAD.MOV R10, RZ, RZ, -R10 ;  /* 0x000000ffff0a7224 */ /* 0x000fca00078e0a0a */
[----:B--2---:R-:W1:Y:S02]  /*00b0*/  MUFU.RCP R2, R2 ;  /* 0x0000000200027308 */ /* 0x004e640000001000 */
[----:B-1----:R-:W-:Y:S01]  /*00c0*/  VIADD R4, R2, 0xffffffe ;  /* 0x0ffffffe02047836 */ /* 0x002fe20000000000 */
[----:B------:R-:W-:Y:S02]  /*00d0*/  IABS R2, R7 ;  /* 0x0000000700027213 */ /* 0x000fe40000000000 */
[----:B------:R-:W-:-:S03]  /*00e0*/  LOP3.LUT R7, R7, R0, RZ, 0x3c, !PT ;  /* 0x0000000007077212 */ /* 0x000fc600078e3cff */
[----:B------:R1:W2:Y:S01]  /*00f0*/  F2I.FTZ.U32.TRUNC.NTZ R5, R4 ;  /* 0x0000000400057305 */ /* 0x0002a2000021f000 */
[----:B------:R-:W-:Y:S02]  /*0100*/  ISETP.GE.AND P1, PT, R7, RZ, PT ;  /* 0x000000ff0700720c */ /* 0x000fe40003f26270 */
[----:B------:R-:W-:Y:S01]  /*0110*/  SHF.R.S32.HI R7, RZ, 0x1f, R3 ;  /* 0x0000001fff077819 */ /* 0x000fe20000011403 */
[----:B-1----:R-:W-:Y:S02]  /*0120*/  IMAD.MOV.U32 R4, RZ, RZ, RZ ;  /* 0x000000ffff047224 */ /* 0x002fe400078e00ff */
[----:B--2---:R-:W-:-:S04]  /*0130*/  IMAD.MOV R8, RZ, RZ, -R5 ;  /* 0x000000ffff087224 */ /* 0x004fc800078e0a05 */
[----:B------:R-:W-:-:S04]  /*0140*/  IMAD R9, R8, R11, RZ ;  /* 0x0000000b08097224 */ /* 0x000fc800078e02ff */
[----:B------:R-:W-:Y:S02]  /*0150*/  IMAD.HI.U32 R5, R5, R9, R4 ;  /* 0x0000000905057227 */ /* 0x000fe400078e0004 */
[----:B------:R-:W0:Y:S02]  /*0160*/  S2R R9, SR_TID.X ;  /* 0x0000000000097919 */ /* 0x000e240000002100 */
[----:B------:R-:W-:Y:S02]  /*0170*/  IMAD.MOV.U32 R4, RZ, RZ, R10 ;  /* 0x000000ffff047224 */ /* 0x000fe400078e000a */
[----:B------:R-:W-:-:S04]  /*0180*/  IMAD.HI.U32 R5, R5, R2, RZ ;  /* 0x0000000205057227 */ /* 0x000fc800078e00ff */
[----:B------:R-:W-:-:S05]  /*0190*/  IMAD R2, R5, R4, R2 ;  /* 0x0000000405027224 */ /* 0x000fca00078e0202 */
[----:B------:R-:W-:-:S13]  /*01a0*/  ISETP.GT.U32.AND P2, PT, R11, R2, PT ;  /* 0x000000020b00720c */ /* 0x000fda0003f44070 */
[----:B------:R-:W-:Y:S02]  /*01b0*/  @!P2 IMAD.IADD R2, R2, 0x1, -R11 ;  /* 0x000000010202a824 */ /* 0x000fe400078e0a0b */
[----:B------:R-:W-:Y:S01]  /*01c0*/  @!P2 VIADD R5, R5, 0x1 ;  /* 0x000000010505a836 */ /* 0x000fe20000000000 */
[----:B------:R-:W-:Y:S02]  /*01d0*/  ISETP.NE.AND P2, PT, R0, RZ, PT ;  /* 0x000000ff0000720c */ /* 0x000fe40003f45270 */
[----:B------:R-:W-:Y:S01]  /*01e0*/  ISETP.GE.U32.AND P0, PT, R2, R11, PT ;  /* 0x0000000b0200720c */ /* 0x000fe20003f06070 */
[----:B0-----:R-:W-:-:S12]  /*01f0*/  IMAD R4, R6, UR4, R9 ;  /* 0x0000000406047c24 */ /* 0x001fd8000f8e0209 */
[----:B------:R-:W-:-:S04]  /*0200*/  @P0 VIADD R5, R5, 0x1 ;  /* 0x0000000105050836 */ /* 0x000fc80000000000 */
[----:B------:R-:W-:-:S04]  /*0210*/  IMAD.MOV.U32 R11, RZ, RZ, R5 ;  /* 0x000000ffff0b7224 */ /* 0x000fc800078e0005 */
[----:B------:R-:W-:Y:S01]  /*0220*/  @!P1 IMAD.MOV R11, RZ, RZ, -R11 ;  /* 0x000000ffff0b9224 */ /* 0x000fe200078e0a0b */
[----:B------:R-:W-:-:S05]  /*0230*/  @!P2 LOP3.LUT R11, RZ, R0, RZ, 0x33, !PT ;  /* 0x00000000ff0ba212 */ /* 0x000fca00078e33ff */
[----:B------:R-:W-:-:S03]  /*0240*/  IMAD.WIDE R4, R11, R4, RZ ;  /* 0x000000040b047225 */ /* 0x000fc600078e02ff */
[----:B------:R-:W-:-:S04]  /*0250*/  ISETP.GE.U32.AND P0, PT, R4, R3, PT ;  /* 0x000000030400720c */ /* 0x000fc80003f06070 */
[----:B------:R-:W-:-:S04]  /*0260*/  ISETP.GE.AND.EX P0, PT, R5, R7, PT, P0 ;  /* 0x000000070500720c */ /* 0x000fc80003f06300 */
[----:B------:R-:W-:-:S13]  /*0270*/  ISETP.LT.OR P0, PT, R11, 0x1, P0 ;  /* 0x000000010b00780c */ /* 0x000fda0000701670 */
[----:B------:R-:W-:Y:S05]  /*0280*/  @P0 EXIT ;  /* 0x000000000000094d */ /* 0x000fea0003800000 */
[----:B------:R-:W-:Y:S01]  /*0290*/  IMAD.MOV.U32 R0, RZ, RZ, R4 ;  /* 0x000000ffff007224 */ /* 0x000fe200078e0004 */
[----:B------:R-:W0:Y:S01]  /*02a0*/  LDCU.64 UR4, c[0x0][0x358] ;  /* 0x00006b00ff0477ac */ /* 0x000e220008000a00 */
[----:B------:R-:W-:Y:S01]  /*02b0*/  IMAD.MOV.U32 R2, RZ, RZ, R5 ;  /* 0x000000ffff027224 */ /* 0x000fe200078e0005 */
[----:B------:R-:W-:Y:S01]  /*02c0*/  SHF.R.S32.HI R5, RZ, 0x1f, R11 ;  /* 0x0000001fff057819 */ /* 0x000fe2000001140b */
[----:B------:R-:W-:Y:S01]  /*02d0*/  BSSY.RECONVERGENT B0, `(.L_x_0) ;  /* 0x0000030000007945 */ /* 0x000fe20003800200 */
[----:B------:R-:W-:Y:S01]  /*02e0*/  IADD3 R6, P0, PT, R11, R0, RZ ;  /* 0x000000000b067210 */ /* 0x000fe20007f1e0ff */
[----:B------:R-:W-:Y:S01]  /*02f0*/  IMAD.MOV.U32 R9, RZ, RZ, RZ ;  /* 0x000000ffff097224 */ /* 0x000fe200078e00ff */
[----:B------:R-:W-:-:S03]  /*0300*/  IADD3 R4, P1, PT, R0, 0x1, RZ ;  /* 0x0000000100047810 */ /* 0x000fc60007f3e0ff */
[--C-:B------:R-:W-:Y:S01]  /*0310*/  IMAD.X R8, R5, 0x1, R2.reuse, P0 ;  /* 0x0000000105087824 */ /* 0x100fe200000e0602 */
[----:B------:R-:W-:Y:S01]  /*0320*/  ISETP.LT.U32.AND P0, PT, R6, R3, PT ;  /* 0x000000030600720c */ /* 0x000fe20003f01070 */
[----:B------:R-:W-:-:S03]  /*0330*/  IMAD.X R5, RZ, RZ, R2, P1 ;  /* 0x000000ffff057224 */ /* 0x000fc600008e0602 */
[----:B------:R-:W-:-:S04]  /*0340*/  ISETP.LT.AND.EX P0, PT, R8, R7, PT, P0 ;  /* 0x000000070800720c */ /* 0x000fc80003f01300 */
[----:B------:R-:W-:Y:S02]  /*0350*/  SEL R3, R6, R3, P0 ;  /* 0x0000000306037207 */ /* 0x000fe40000000000 */
[----:B------:R-:W-:Y:S02]  /*0360*/  SEL R6, R8, R7, P0 ;  /* 0x0000000708067207 */ /* 0x000fe40000000000 */
[----:B------:R-:W-:-:S04]  /*0370*/  ISETP.GT.U32.AND P0, PT, R3, R4, PT ;  /* 0x000000040300720c */ /* 0x000fc80003f04070 */
[----:B------:R-:W-:-:S04]  /*0380*/  ISETP.GT.AND.EX P0, PT, R6, R5, PT, P0 ;  /* 0x000000050600720c */ /* 0x000fc80003f04300 */
[----:B------:R-:W-:Y:S02]  /*0390*/  SEL R3, R3, R4, P0 ;  /* 0x0000000403037207 */ /* 0x000fe40000000000 */
[----:B------:R-:W-:Y:S02]  /*03a0*/  SEL R5, R6, R5, P0 ;  /* 0x0000000506057207 */ /* 0x000fe40000000000 */
[CC--:B------:R-:W-:Y:S02]  /*03b0*/  IADD3 R12, P2, PT, R3.reuse, -R0.reuse, RZ ;  /* 0x80000000030c7210 */ /* 0x0c0fe40007f5e0ff */
[----:B------:R-:W-:Y:S02]  /*03c0*/  IADD3 R3, P1, PT, -R3, R0, RZ ;  /* 0x0000000003037210 */ /* 0x000fe40007f3e1ff */
[----:B------:R-:W-:Y:S01]  /*03d0*/  LOP3.LUT R15, R12, 0x3, RZ, 0xc0, !PT ;  /* 0x000000030c0f7812 */ /* 0x000fe200078ec0ff */
[----:B------:R-:W-:Y:S01]  /*03e0*/  IMAD.X R14, R5, 0x1, ~R2, P2 ;  /* 0x00000001050e7824 */ /* 0x000fe200010e0e02 */
[----:B------:R-:W-:Y:S01]  /*03f0*/  ISETP.GT.U32.AND P0, PT, R3, -0x4, PT ;  /* 0xfffffffc0300780c */ /* 0x000fe20003f04070 */
[----:B------:R-:W-:Y:S01]  /*0400*/  IMAD.X R3, R2, 0x1, ~R5, P1 ;  /* 0x0000000102037824 */ /* 0x000fe200008e0e05 */
[----:B------:R-:W-:-:S04]  /*0410*/  ISETP.NE.U32.AND P1, PT, R15, RZ, PT ;  /* 0x000000ff0f00720c */ /* 0x000fc80003f25070 */
[----:B------:R-:W-:Y:S02]  /*0420*/  ISETP.GT.U32.AND.EX P0, PT, R3, -0x1, PT, P0 ;  /* 0xffffffff0300780c */ /* 0x000fe40003f04100 */
[----:B------:R-:W-:-:S11]  /*0430*/  ISETP.NE.AND.EX P1, PT, RZ, RZ, PT, P1 ;  /* 0x000000ffff00720c */ /* 0x000fd60003f25310 */
[----:B0-----:R-:W-:Y:S05]  /*0440*/  @P0 BRA `(.L_x_1) ;  /* 0x0000000000600947 */ /* 0x001fea0003800000 */
[----:B------:R-:W0:Y:S01]  /*0450*/  LDC.64 R4, c[0x0][0x380] ;  /* 0x0000e000ff047b82 */ /* 0x000e220000000a00 */
[----:B------:R-:W-:Y:S01]  /*0460*/  LOP3.LUT R12, R12, 0xfffffffc, RZ, 0xc0, !PT ;  /* 0xfffffffc0c0c7812 */ /* 0x000fe200078ec0ff */
[----:B------:R-:W-:-:S07]  /*0470*/  IMAD.MOV.U32 R9, RZ, RZ, RZ ;  /* 0x000000ffff097224 */ /* 0x000fce00078e00ff */
.L_x_2:
[----:B01----:R-:W-:-:S04]  /*0480*/  IADD3 R6, P0, P2, R0, 0x3, R4 ;  /* 0x0000000300067810 */ /* 0x003fc80007a1e004 */
[----:B------:R-:W-:-:S05]  /*0490*/  IADD3.X R7, PT, PT, R2, R5, RZ, P0, P2 ;  /* 0x0000000502077210 */ /* 0x000fca00007e44ff */
[----:B------:R-:W2:Y:S04]  /*04a0*/  LDG.E.S8 R8, desc[UR4][R6.64+-0x3] ;  /* 0xfffffd0406087981 */ /* 0x000ea8000c1e1300 */
[----:B------:R-:W3:Y:S01]  /*04b0*/  LDG.E.S8 R10, desc[UR4][R6.64+-0x2] ;  /* 0xfffffe04060a7981 */ /* 0x000ee2000c1e1300 */
[----:B--2---:R-:W-:-:S04]  /*04c0*/  LOP3.LUT R3, R9, R8, RZ, 0x3c, !PT ;  /* 0x0000000809037212 */ /* 0x004fc800078e3cff */
[----:B---3--:R-:W-:Y:S01]  /*04d0*/  LOP3.LUT R11, R3, R10, RZ, 0x3c, !PT ;  /* 0x0000000a030b7212 */ /* 0x008fe200078e3cff */
[----:B------:R1:W-:Y:S04]  /*04e0*/  STG.E.U8 desc[UR4][R6.64+-0x3], R3 ;  /* 0xfffffd0306007986 */ /* 0x0003e8000c101104 */
[----:B------:R1:W-:Y:S04]  /*04f0*/  STG.E.U8 desc[UR4][R6.64+-0x2], R11 ;  /* 0xfffffe0b06007986 */ /* 0x0003e8000c101104 */
[----:B------:R-:W2:Y:S02]  /*0500*/  LDG.E.S8 R8, desc[UR4][R6.64+-0x1] ;  /* 0xffffff0406087981 */ /* 0x000ea4000c1e1300 */
[----:B--2---:R-:W-:-:S05]  /*0510*/  LOP3.LUT R13, R11, R8, RZ, 0x3c, !PT ;  /* 0x000000080b0d7212 */ /* 0x004fca00078e3cff */
[----:B------:R1:W-:Y:S04]  /*0520*/  STG.E.U8 desc[UR4][R6.64+-0x1], R13 ;  /* 0xffffff0d06007986 */ /* 0x0003e8000c101104 */
[----:B------:R-:W2:Y:S01]  /*0530*/  LDG.E.S8 R8, desc[UR4][R6.64] ;  /* 0x0000000406087981 */ /* 0x000ea2000c1e1300 */
[----:B------:R-:W-:Y:S02]  /*0540*/  IADD3 R12, P0, PT, R12, -0x4, RZ ;  /* 0xfffffffc0c0c7810 */ /* 0x000fe40007f1e0ff */
[----:B------:R-:W-:Y:S02]  /*0550*/  IADD3 R0, P2, PT, R0, 0x4, RZ ;  /* 0x0000000400007810 */ /* 0x000fe40007f5e0ff */
[----:B------:R-:W-:Y:S02]  /*0560*/  IADD3.X R14, PT, PT, R14, -0x1, RZ, P0, !PT ;  /* 0xffffffff0e0e7810 */ /* 0x000fe400007fe4ff */
[----:B------:R-:W-:Y:S01]  /*0570*/  ISETP.NE.U32.AND P0, PT, R12, RZ, PT ;  /* 0x000000ff0c00720c */ /* 0x000fe20003f05070 */
[----:B------:R-:W-:-:S03]  /*0580*/  IMAD.X R2, RZ, RZ, R2, P2 ;  /* 0x000000ffff027224 */ /* 0x000fc600010e0602 */
[----:B------:R-:W-:Y:S02]  /*0590*/  ISETP.NE.AND.EX P0, PT, R14, RZ, PT, P0 ;  /* 0x000000ff0e00720c */ /* 0x000fe40003f05300 */
[----:B--2---:R-:W-:-:S05]  /*05a0*/  LOP3.LUT R9, R13, R8, RZ, 0x3c, !PT ;  /* 0x000000080d097212 */ /* 0x004fca00078e3cff */
[----:B------:R1:W-:Y:S06]  /*05b0*/  STG.E.U8 desc[UR4][R6.64], R9 ;  /* 0x0000000906007986 */ /* 0x0003ec000c101104 */
[----:B------:R-:W-:Y:S05]  /*05c0*/  @P0 BRA `(.L_x_2) ;  /* 0xfffffffc00ac0947 */ /* 0x000fea000383ffff */
.L_x_1:
[----:B------:R-:W-:Y:S05]  /*05d0*/  BSYNC.RECONVERGENT B0 ;  /* 0x0000000000007941 */ /* 0x000fea0003800200 */
.L_x_0:
[----:B------:R-:W-:Y:S05]  /*05e0*/  @!P1 EXIT ;  /* 0x000000000000994d */ /* 0x000fea0003800000 */
[----:B------:R-:W0:Y:S01]  /*05f0*/  LDCU.64 UR6, c[0x0][0x380] ;  /* 0x00007000ff0677ac */ /* 0x000e220008000a00 */
[----:B------:R-:W-:-:S05]  /*0600*/  IADD3 R4, P1, PT, RZ, -R15, RZ ;  /* 0x8000000fff047210 */ /* 0x000fca0007f3e0ff */
[----:B------:R-:W-:Y:S01]  /*0610*/  IMAD.X R5, RZ, RZ, -0x1, P1 ;  /* 0xffffffffff057424 */ /* 0x000fe200008e06ff */
[----:B0-----:R-:W-:-:S04]  /*0620*/  IADD3 R0, P0, PT, R0, UR6, RZ ;  /* 0x0000000600007c10 */ /* 0x001fc8000ff1e0ff */
[----:B-1----:R-:W-:-:S09]  /*0630*/  IADD3.X R7, PT, PT, R2, UR7, RZ, P0, !PT ;  /* 0x0000000702077c10 */ /* 0x002fd200087fe4ff */
.L_x_3:
[----:B0-----:R-:W-:Y:S02]  /*0640*/  IMAD.MOV.U32 R2, RZ, RZ, R0 ;  /* 0x000000ffff027224 */ /* 0x001fe400078e0000 */
[----:B------:R-:W-:-:S05]  /*0650*/  IMAD.MOV.U32 R3, RZ, RZ, R7 ;  /* 0x000000ffff037224 */ /* 0x000fca00078e0007 */
[----:B------:R-:W2:Y:S01]  /*0660*/  LDG.E.S8 R0, desc[UR4][R2.64] ;  /* 0x0000000402007981 */ /* 0x000ea2000c1e1300 */
[----:B------:R-:W-:-:S05]  /*0670*/  IADD3 R4, P0, PT, R4, 0x1, RZ ;  /* 0x0000000104047810 */ /* 0x000fca0007f1e0ff */
[----:B------:R-:W-:Y:S01]  /*0680*/  IMAD.X R5, RZ, RZ, R5, P0 ;  /* 0x000000ffff057224 */ /* 0x000fe200000e0605 */
[----:B------:R-:W-:-:S04]  /*0690*/  ISETP.NE.U32.AND P0, PT, R4, RZ, PT ;  /* 0x000000ff0400720c */ /* 0x000fc80003f05070 */
[----:B------:R-:W-:Y:S02]  /*06a0*/  ISETP.NE.AND.EX P0, PT, R5, RZ, PT, P0 ;  /* 0x000000ff0500720c */ /* 0x000fe40003f05300 */
[----:B--2---:R-:W-:Y:S02]  /*06b0*/  LOP3.LUT R9, R9, R0, RZ, 0x3c, !PT ;  /* 0x0000000009097212 */ /* 0x004fe400078e3cff */
[----:B------:R-:W-:-:S03]  /*06c0*/  IADD3 R0, P1, PT, R2, 0x1, RZ ;  /* 0x0000000102007810 */ /* 0x000fc60007f3e0ff */
[----:B------:R0:W-:Y:S02]  /*06d0*/  STG.E.U8 desc[UR4][R2.64], R9 ;  /* 0x0000000902007986 */ /* 0x0001e4000c101104 */
[----:B------:R-:W-:-:S04]  /*06e0*/  IMAD.X R7, RZ, RZ, R3, P1 ;  /* 0x000000ffff077224 */ /* 0x000fc800008e0603 */
[----:B------:R-:W-:Y:S05]  /*06f0*/  @P0 BRA `(.L_x_3) ;  /* 0xfffffffc00d00947 */ /* 0x000fea000383ffff */
[----:B------:R-:W-:Y:S05]  /*0700*/  EXIT ;  /* 0x000000000000794d */ /* 0x000fea0003800000 */
.L_x_4:
[----:B------:R-:W-:-:S00]  /*0710*/  BRA `(.L_x_4) ;  /* 0xfffffffc00fc7947 */ /* 0x000fc0000383ffff */
[----:B------:R-:W-:-:S00]  /*0720*/  NOP ;  /* 0x0000000000007918 */ /* 0x000fc00000000000 */
        /* <DEDUP_REMOVED lines=13> */
.L_x_5:


//--------------------- .nv.shared.reserved.0     --------------------------
	.section	.nv.shared.reserved.0,"aw",@nobits
	.weak		__nv_reservedSMEM_offset_0_alias
	.size		__nv_reservedSMEM_offset_0_alias, 0, 64
	.other		__nv_reservedSMEM_offset_0_alias,@"STO_CUDA_RESERVED_SHARED STV_DEFAULT"
__nv_reservedSMEM_offset_0_alias:
	.zero		0
	.zero		64


//--------------------- .nv.constant0._Z1fPci     --------------------------
	.section	.nv.constant0._Z1fPci,"a",@progbits
	.sectionflags	@""
	.align	4
.nv.constant0._Z1fPci:
	.zero		908


//--------------------- SYMBOLS --------------------------

	.type		.nv.reservedSmem.offset0,@object
	.size		.nv.reservedSmem.offset0,0x4
